//
// Generated by NVIDIA NVVM Compiler
//
// Compiler Build ID: CL-36424714
// Cuda compilation tools, release 13.0, V13.0.88
// Based on NVVM 20.0.0
//

.version 9.0
.target sm_100
.address_size 64

	// .globl	_Z1fPi

.visible .entry _Z1fPi(
	.param .u64 .ptr .align 1 _Z1fPi_param_0
)
{
	.reg .pred 	%p<2>;
	.reg .b32 	%r<6>;
	.reg .b64 	%rd<5>;

	ld.param.u64 	%rd1, [_Z1fPi_param_0];
	mov.u32 	%r2, %ntid.x;
	mov.u32 	%r3, %ctaid.x;
	mov.u32 	%r4, %tid.x;
	mad.lo.s32 	%r1, %r2, %r3, %r4;
	and.b32  	%r5, %r1, 1;
	setp.eq.b32 	%p1, %r5, 1;
	@%p1 bra 	$L__BB0_2;
	cvta.to.global.u64 	%rd2, %rd1;
	mul.wide.s32 	%rd3, %r1, 4;
	add.s64 	%rd4, %rd2, %rd3;
	st.global.u32 	[%rd4], %r1;
$L__BB0_2:
	ret;

}


// ===== COMPILED SASS (sm_100) =====

	.target	sm_100

	.elftype	@"ET_EXEC"


//--------------------- .note.nv.tkinfo           --------------------------
	.section	.note.nv.tkinfo,"",@"SHT_NOTE"
	.sectionflags	@"SHF_NOTE_NV_TKINFO"
	.tkinfo
        /*0018*/ 	.word	0x00000002
        /*0030*/ 	.string	""
        /*0030*/ 	.string	"ptxas"
        /*0030*/ 	.string	"Cuda compilation tools, release 13.0, V13.0.88"
        /*0030*/ 	.string	"Build cuda_13.0.r13.0/compiler.36424714_0"
        /*0030*/ 	.string	"-arch sm_100 -m 64 "



//--------------------- .note.nv.cuinfo           --------------------------
	.section	.note.nv.cuinfo,"",@"SHT_NOTE"
	.sectionflags	@"SHF_NOTE_NV_CUINFO"
        /*0018*/ 	.short	0x0002
        /*001a*/ 	.short	0x0064
        /*001c*/ 	.short	0x0082
	.zero		2


//--------------------- .nv.info                  --------------------------
	.section	.nv.info,"",@"SHT_CUDA_INFO"
	.align	4


	//----- nvinfo : EIATTR_REGCOUNT
	.align		4
        /*0000*/ 	.byte	0x04, 0x2f
        /*0002*/ 	.short	(.L_1 - .L_0)
	.align		4
.L_0:
        /*0004*/ 	.word	index@(_Z1fPi)
        /*0008*/ 	.word	0x00000008


	//----- nvinfo : EIATTR_FRAME_SIZE
	.align		4
.L_1:
        /*000c*/ 	.byte	0x04, 0x11
        /*000e*/ 	.short	(.L_3 - .L_2)
	.align		4
.L_2:
        /*0010*/ 	.word	index@(_Z1fPi)
        /*0014*/ 	.word	0x00000000


	//----- nvinfo : EIATTR_MIN_STACK_SIZE
	.align		4
.L_3:
        /*0018*/ 	.byte	0x04, 0x12
        /*001a*/ 	.short	(.L_5 - .L_4)
	.align		4
.L_4:
        /*001c*/ 	.word	index@(_Z1fPi)
        /*0020*/ 	.word	0x00000000
.L_5:


//--------------------- .nv.compat                --------------------------
	.section	.nv.compat,"",@"SHT_CUDA_COMPAT_INFO"
	.align	4
        /*0000*/ 	.byte	0x02, 0x09, 0x00, 0x00, 0x02, 0x02, 0x01, 0x00, 0x02, 0x05, 0x05, 0x00, 0x03, 0x07, 0x01, 0x01
        /*0010*/ 	.byte	0x02, 0x03, 0x00, 0x00, 0x02, 0x06, 0x01, 0x00, 0x04, 0x0b, 0x08, 0x00, 0x09, 0x00, 0x00, 0x00
        /*0020*/ 	.byte	0x00, 0x00, 0x00, 0x00


//--------------------- .nv.info._Z1fPi           --------------------------
	.section	.nv.info._Z1fPi,"",@"SHT_CUDA_INFO"
	.sectionflags	@""
	.align	4


	//----- nvinfo : EIATTR_CUDA_API_VERSION
	.align		4
        /*0000*/ 	.byte	0x04, 0x37
        /*0002*/ 	.short	(.L_7 - .L_6)
.L_6:
        /*0004*/ 	.word	0x00000082


	//----- nvinfo : EIATTR_KPARAM_INFO
	.align		4
.L_7:
        /*0008*/ 	.byte	0x04, 0x17
        /*000a*/ 	.short	(.L_9 - .L_8)
.L_8:
        /*000c*/ 	.word	0x00000000
        /*0010*/ 	.short	0x0000
        /*0012*/ 	.short	0x0000
        /*0014*/ 	.byte	0x00, 0xf5, 0x21, 0x00


	//----- nvinfo : EIATTR_SPARSE_MMA_MASK
	.align		4
.L_9:
        /*0018*/ 	.byte	0x03, 0x50
        /*001a*/ 	.short	0x0000


	//----- nvinfo : EIATTR_MAXREG_COUNT
	.align		4
        /*001c*/ 	.byte	0x03, 0x1b
        /*001e*/ 	.short	0x00ff


	//----- nvinfo : EIATTR_MERCURY_ISA_VERSION
	.align		4
        /*0020*/ 	.byte	0x03, 0x5f
        /*0022*/ 	.short	0x0101


	//----- nvinfo : EIATTR_VRC_CTA_INIT_COUNT
	.align		4
        /*0024*/ 	.byte	0x02, 0x4a
	.zero		1
	.zero		1


	//----- nvinfo : EIATTR_EXIT_INSTR_OFFSETS
	.align		4
        /*0028*/ 	.byte	0x04, 0x1c
        /*002a*/ 	.short	(.L_11 - .L_10)


	//   ....[0]....
.L_10:
        /*002c*/ 	.word	0x00000070


	//   ....[1]....
        /*0030*/ 	.word	0x000000c0


	//----- nvinfo : EIATTR_CBANK_PARAM_SIZE
	.align		4
.L_11:
        /*0034*/ 	.byte	0x03, 0x19
        /*0036*/ 	.short	0x0008


	//----- nvinfo : EIATTR_PARAM_CBANK
	.align		4
        /*0038*/ 	.byte	0x04, 0x0a
        /*003a*/ 	.short	(.L_13 - .L_12)
	.align		4
.L_12:
        /*003c*/ 	.word	index@(.nv.constant0._Z1fPi)
        /*0040*/ 	.short	0x0380
        /*0042*/ 	.short	0x0008


	//----- nvinfo : EIATTR_SW_WAR
	.align		4
.L_13:
        /*0044*/ 	.byte	0x04, 0x36
        /*0046*/ 	.short	(.L_15 - .L_14)
.L_14:
        /*0048*/ 	.word	0x00000008
.L_15:


//--------------------- .nv.callgraph             --------------------------
	.section	.nv.callgraph,"",@"SHT_CUDA_CALLGRAPH"
	.align	4
	.sectionentsize	8
	.align		4
        /*0000*/ 	.word	0x00000000
	.align		4
        /*0004*/ 	.word	0xffffffff
	.align		4
        /*0008*/ 	.word	0x00000000
	.align		4
        /*000c*/ 	.word	0xfffffffe
	.align		4
        /*0010*/ 	.word	0x00000000
	.align		4
        /*0014*/ 	.word	0xfffffffd
	.align		4
        /*0018*/ 	.word	0x00000000
	.align		4
        /*001c*/ 	.word	0xfffffffc


//--------------------- .text._Z1fPi              --------------------------
	.section	.text._Z1fPi,"ax",@progbits
	.align	128
        .global         _Z1fPi
        .type           _Z1fPi,@function
        .size           _Z1fPi,(.L_x_1 - _Z1fPi)
        .other          _Z1fPi,@"STO_CUDA_ENTRY STV_DEFAULT"
_Z1fPi:
.text._Z1fPi:
[----:B------:R-:W-:Y:S01]  /*0000*/  LDC R1, c[0x0][0x37c] ;  /* 0x0000df00ff017b82 */ /* 0x000fe20000000800 */
[----:B------:R-:W0:Y:S01]  /*0010*/  S2R R5, SR_CTAID.X ;  /* 0x0000000000057919 */ /* 0x000e220000002500 */
[----:B------:R-:W0:Y:S01]  /*0020*/  LDCU UR4, c[0x0][0x360] ;  /* 0x00006c00ff0477ac */ /* 0x000e220008000800 */
[----:B------:R-:W0:Y:S02]  /*0030*/  S2R R0, SR_TID.X ;  /* 0x0000000000007919 */ /* 0x000e240000002100 */
[----:B0-----:R-:W-:-:S05]  /*0040*/  IMAD R5, R5, UR4, R0 ;  /* 0x0000000405057c24 */ /* 0x001fca000f8e0200 */
[----:B------:R-:W-:-:S04]  /*0050*/  LOP3.LUT R0, R5, 0x1, RZ, 0xc0, !PT ;  /* 0x0000000105007812 */ /* 0x000fc800078ec0ff */
[----:B------:R-:W-:-:S13]  /*0060*/  ISETP.NE.U32.AND P0, PT, R0, 0x1, PT ;  /* 0x000000010000780c */ /* 0x000fda0003f05070 */
[----:B------:R-:W-:Y:S05]  /*0070*/  @!P0 EXIT ;  /* 0x000000000000894d */ /* 0x000fea0003800000 */
[----:B------:R-:W0:Y:S01]  /*0080*/  LDC.64 R2, c[0x0][0x380] ;  /* 0x0000e000ff027b82 */ /* 0x000e220000000a00 */
[----:B------:R-:W1:Y:S01]  /*0090*/  LDCU.64 UR4, c[0x0][0x358] ;  /* 0x00006b00ff0477ac */ /* 0x000e620008000a00 */
[----:B0-----:R-:W-:-:S05]  /*00a0*/  IMAD.WIDE R2, R5, 0x4, R2 ;  /* 0x0000000405027825 */ /* 0x001fca00078e0202 */
[----:B-1----:R-:W-:Y:S01]  /*00b0*/  STG.E desc[UR4][R2.64], R5 ;  /* 0x0000000502007986 */ /* 0x002fe2000c101904 */
[----:B------:R-:W-:Y:S05]  /*00c0*/  EXIT ;  /* 0x000000000000794d */ /* 0x000fea0003800000 */
.L_x_0:
[----:B------:R-:W-:-:S00]  /*00d0*/  BRA `(.L_x_0) ;  /* 0xfffffffc00fc7947 */ /* 0x000fc0000383ffff */
[----:B------:R-:W-:-:S00]  /*00e0*/  NOP ;  /* 0x0000000000007918 */ /* 0x000fc00000000000 */
        /* <DEDUP_REMOVED lines=9> */
.L_x_1:


//--------------------- .nv.shared.reserved.0     --------------------------
	.section	.nv.shared.reserved.0,"aw",@nobits
	.weak		__nv_reservedSMEM_offset_0_alias
	.size		__nv_reservedSMEM_offset_0_alias, 0, 64
	.other		__nv_reservedSMEM_offset_0_alias,@"STO_CUDA_RESERVED_SHARED STV_DEFAULT"
__nv_reservedSMEM_offset_0_alias:
	.zero		0
	.zero		64


//--------------------- .nv.constant0._Z1fPi      --------------------------
	.section	.nv.constant0._Z1fPi,"a",@progbits
	.sectionflags	@""
	.align	4
.nv.constant0._Z1fPi:
	.zero		904


//--------------------- SYMBOLS --------------------------

	.type		.nv.reservedSmem.offset0,@object
	.size		.nv.reservedSmem.offset0,0x4
